//
// Generated by NVIDIA NVVM Compiler
//
// Compiler Build ID: CL-36424714
// Cuda compilation tools, release 13.0, V13.0.88
// Based on NVVM 20.0.0
//

.version 9.0
.target sm_100
.address_size 64

	// .globl	_Z5indexPiS_S_

.visible .entry _Z5indexPiS_S_(
	.param .u64 .ptr .align 1 _Z5indexPiS_S__param_0,
	.param .u64 .ptr .align 1 _Z5indexPiS_S__param_1,
	.param .u64 .ptr .align 1 _Z5indexPiS_S__param_2
)
{
	.reg .b32 	%r<13>;
	.reg .b64 	%rd<11>;

	ld.param.u64 	%rd1, [_Z5indexPiS_S__param_0];
	ld.param.u64 	%rd2, [_Z5indexPiS_S__param_1];
	ld.param.u64 	%rd3, [_Z5indexPiS_S__param_2];
	cvta.to.global.u64 	%rd4, %rd3;
	cvta.to.global.u64 	%rd5, %rd2;
	cvta.to.global.u64 	%rd6, %rd1;
	mov.u32 	%r1, %ntid.x;
	mov.u32 	%r2, %ctaid.x;
	mov.u32 	%r3, %tid.x;
	mad.lo.s32 	%r4, %r1, %r2, %r3;
	mov.u32 	%r5, %ntid.y;
	mov.u32 	%r6, %ctaid.y;
	mov.u32 	%r7, %tid.y;
	mad.lo.s32 	%r8, %r5, %r6, %r7;
	mad.lo.s32 	%r9, %r4, 12, %r8;
	mul.wide.s32 	%rd7, %r9, 4;
	add.s64 	%rd8, %rd6, %rd7;
	ld.global.u32 	%r10, [%rd8];
	add.s64 	%rd9, %rd5, %rd7;
	ld.global.u32 	%r11, [%rd9];
	add.s32 	%r12, %r11, %r10;
	add.s64 	%rd10, %rd4, %rd7;
	st.global.u32 	[%rd10], %r12;
	ret;

}


// ===== COMPILED SASS (sm_100) =====

	.target	sm_100

	.elftype	@"ET_EXEC"


//--------------------- .note.nv.tkinfo           --------------------------
	.section	.note.nv.tkinfo,"",@"SHT_NOTE"
	.sectionflags	@"SHF_NOTE_NV_TKINFO"
	.tkinfo
        /*0018*/ 	.word	0x00000002
        /*0030*/ 	.string	""
        /*0030*/ 	.string	"ptxas"
        /*0030*/ 	.string	"Cuda compilation tools, release 13.0, V13.0.88"
        /*0030*/ 	.string	"Build cuda_13.0.r13.0/compiler.36424714_0"
        /*0030*/ 	.string	"-arch sm_100 -m 64 "



//--------------------- .note.nv.cuinfo           --------------------------
	.section	.note.nv.cuinfo,"",@"SHT_NOTE"
	.sectionflags	@"SHF_NOTE_NV_CUINFO"
        /*0018*/ 	.short	0x0002
        /*001a*/ 	.short	0x0064
        /*001c*/ 	.short	0x0082
	.zero		2


//--------------------- .nv.info                  --------------------------
	.section	.nv.info,"",@"SHT_CUDA_INFO"
	.align	4


	//----- nvinfo : EIATTR_REGCOUNT
	.align		4
        /*0000*/ 	.byte	0x04, 0x2f
        /*0002*/ 	.short	(.L_1 - .L_0)
	.align		4
.L_0:
        /*0004*/ 	.word	index@(_Z5indexPiS_S_)
        /*0008*/ 	.word	0x0000000c


	//----- nvinfo : EIATTR_FRAME_SIZE
	.align		4
.L_1:
        /*000c*/ 	.byte	0x04, 0x11
        /*000e*/ 	.short	(.L_3 - .L_2)
	.align		4
.L_2:
        /*0010*/ 	.word	index@(_Z5indexPiS_S_)
        /*0014*/ 	.word	0x00000000


	//----- nvinfo : EIATTR_MIN_STACK_SIZE
	.align		4
.L_3:
        /*0018*/ 	.byte	0x04, 0x12
        /*001a*/ 	.short	(.L_5 - .L_4)
	.align		4
.L_4:
        /*001c*/ 	.word	index@(_Z5indexPiS_S_)
        /*0020*/ 	.word	0x00000000
.L_5:


//--------------------- .nv.compat                --------------------------
	.section	.nv.compat,"",@"SHT_CUDA_COMPAT_INFO"
	.align	4
        /*0000*/ 	.byte	0x02, 0x09, 0x00, 0x00, 0x02, 0x02, 0x01, 0x00, 0x02, 0x05, 0x05, 0x00, 0x03, 0x07, 0x01, 0x01
        /*0010*/ 	.byte	0x02, 0x03, 0x00, 0x00, 0x02, 0x06, 0x01, 0x00, 0x04, 0x0b, 0x08, 0x00, 0x09, 0x00, 0x00, 0x00
        /*0020*/ 	.byte	0x00, 0x00, 0x00, 0x00


//--------------------- .nv.info._Z5indexPiS_S_   --------------------------
	.section	.nv.info._Z5indexPiS_S_,"",@"SHT_CUDA_INFO"
	.sectionflags	@""
	.align	4


	//----- nvinfo : EIATTR_CUDA_API_VERSION
	.align		4
        /*0000*/ 	.byte	0x04, 0x37
        /*0002*/ 	.short	(.L_7 - .L_6)
.L_6:
        /*0004*/ 	.word	0x00000082


	//----- nvinfo : EIATTR_KPARAM_INFO
	.align		4
.L_7:
        /*0008*/ 	.byte	0x04, 0x17
        /*000a*/ 	.short	(.L_9 - .L_8)
.L_8:
        /*000c*/ 	.word	0x00000000
        /*0010*/ 	.short	0x0002
        /*0012*/ 	.short	0x0010
        /*0014*/ 	.byte	0x00, 0xf5, 0x21, 0x00


	//----- nvinfo : EIATTR_KPARAM_INFO
	.align		4
.L_9:
        /*0018*/ 	.byte	0x04, 0x17
        /*001a*/ 	.short	(.L_11 - .L_10)
.L_10:
        /*001c*/ 	.word	0x00000000
        /*0020*/ 	.short	0x0001
        /*0022*/ 	.short	0x0008
        /*0024*/ 	.byte	0x00, 0xf5, 0x21, 0x00


	//----- nvinfo : EIATTR_KPARAM_INFO
	.align		4
.L_11:
        /*0028*/ 	.byte	0x04, 0x17
        /*002a*/ 	.short	(.L_13 - .L_12)
.L_12:
        /*002c*/ 	.word	0x00000000
        /*0030*/ 	.short	0x0000
        /*0032*/ 	.short	0x0000
        /*0034*/ 	.byte	0x00, 0xf5, 0x21, 0x00


	//----- nvinfo : EIATTR_SPARSE_MMA_MASK
	.align		4
.L_13:
        /*0038*/ 	.byte	0x03, 0x50
        /*003a*/ 	.short	0x0000


	//----- nvinfo : EIATTR_MAXREG_COUNT
	.align		4
        /*003c*/ 	.byte	0x03, 0x1b
        /*003e*/ 	.short	0x00ff


	//----- nvinfo : EIATTR_MERCURY_ISA_VERSION
	.align		4
        /*0040*/ 	.byte	0x03, 0x5f
        /*0042*/ 	.short	0x0101


	//----- nvinfo : EIATTR_VRC_CTA_INIT_COUNT
	.align		4
        /*0044*/ 	.byte	0x02, 0x4a
	.zero		1
	.zero		1


	//----- nvinfo : EIATTR_EXIT_INSTR_OFFSETS
	.align		4
        /*0048*/ 	.byte	0x04, 0x1c
        /*004a*/ 	.short	(.L_15 - .L_14)


	//   ....[0]....
.L_14:
        /*004c*/ 	.word	0x00000150


	//----- nvinfo : EIATTR_CBANK_PARAM_SIZE
	.align		4
.L_15:
        /*0050*/ 	.byte	0x03, 0x19
        /*0052*/ 	.short	0x0018


	//----- nvinfo : EIATTR_PARAM_CBANK
	.align		4
        /*0054*/ 	.byte	0x04, 0x0a
        /*0056*/ 	.short	(.L_17 - .L_16)
	.align		4
.L_16:
        /*0058*/ 	.word	index@(.nv.constant0._Z5indexPiS_S_)
        /*005c*/ 	.short	0x0380
        /*005e*/ 	.short	0x0018


	//----- nvinfo : EIATTR_SW_WAR
	.align		4
.L_17:
        /*0060*/ 	.byte	0x04, 0x36
        /*0062*/ 	.short	(.L_19 - .L_18)
.L_18:
        /*0064*/ 	.word	0x00000008
.L_19:


//--------------------- .nv.callgraph             --------------------------
	.section	.nv.callgraph,"",@"SHT_CUDA_CALLGRAPH"
	.align	4
	.sectionentsize	8
	.align		4
        /*0000*/ 	.word	0x00000000
	.align		4
        /*0004*/ 	.word	0xffffffff
	.align		4
        /*0008*/ 	.word	0x00000000
	.align		4
        /*000c*/ 	.word	0xfffffffe
	.align		4
        /*0010*/ 	.word	0x00000000
	.align		4
        /*0014*/ 	.word	0xfffffffd
	.align		4
        /*0018*/ 	.word	0x00000000
	.align		4
        /*001c*/ 	.word	0xfffffffc


//--------------------- .text._Z5indexPiS_S_      --------------------------
	.section	.text._Z5indexPiS_S_,"ax",@progbits
	.align	128
        .global         _Z5indexPiS_S_
        .type           _Z5indexPiS_S_,@function
        .size           _Z5indexPiS_S_,(.L_x_1 - _Z5indexPiS_S_)
        .other          _Z5indexPiS_S_,@"STO_CUDA_ENTRY STV_DEFAULT"
_Z5indexPiS_S_:
.text._Z5indexPiS_S_:
[----:B------:R-:W-:Y:S01]  /*0000*/  LDC R1, c[0x0][0x37c] ;  /* 0x0000df00ff017b82 */ /* 0x000fe20000000800 */
[----:B------:R-:W0:Y:S01]  /*0010*/  S2R R0, SR_CTAID.X ;  /* 0x0000000000007919 */ /* 0x000e220000002500 */
[----:B------:R-:W0:Y:S06]  /*0020*/  LDCU UR6, c[0x0][0x360] ;  /* 0x00006c00ff0677ac */ /* 0x000e2c0008000800 */
[----:B------:R-:W1:Y:S01]  /*0030*/  LDC.64 R2, c[0x0][0x380] ;  /* 0x0000e000ff027b82 */ /* 0x000e620000000a00 */
[----:B------:R-:W0:Y:S01]  /*0040*/  S2R R7, SR_TID.X ;  /* 0x0000000000077919 */ /* 0x000e220000002100 */
[----:B------:R-:W2:Y:S01]  /*0050*/  LDCU UR7, c[0x0][0x364] ;  /* 0x00006c80ff0777ac */ /* 0x000ea20008000800 */
[----:B------:R-:W2:Y:S01]  /*0060*/  S2R R6, SR_CTAID.Y ;  /* 0x0000000000067919 */ /* 0x000ea20000002600 */
[----:B------:R-:W3:Y:S04]  /*0070*/  LDCU.64 UR4, c[0x0][0x358] ;  /* 0x00006b00ff0477ac */ /* 0x000ee80008000a00 */
[----:B------:R-:W4:Y:S01]  /*0080*/  LDC.64 R4, c[0x0][0x388] ;  /* 0x0000e200ff047b82 */ /* 0x000f220000000a00 */
[----:B------:R-:W2:Y:S01]  /*0090*/  S2R R9, SR_TID.Y ;  /* 0x0000000000097919 */ /* 0x000ea20000002200 */
[----:B0-----:R-:W-:-:S02]  /*00a0*/  IMAD R0, R0, UR6, R7 ;  /* 0x0000000600007c24 */ /* 0x001fc4000f8e0207 */
[----:B--2---:R-:W-:-:S04]  /*00b0*/  IMAD R7, R6, UR7, R9 ;  /* 0x0000000706077c24 */ /* 0x004fc8000f8e0209 */
[----:B------:R-:W-:Y:S02]  /*00c0*/  IMAD R9, R0, 0xc, R7 ;  /* 0x0000000c00097824 */ /* 0x000fe400078e0207 */
[----:B------:R-:W0:Y:S02]  /*00d0*/  LDC.64 R6, c[0x0][0x390] ;  /* 0x0000e400ff067b82 */ /* 0x000e240000000a00 */
[----:B-1----:R-:W-:-:S04]  /*00e0*/  IMAD.WIDE R2, R9, 0x4, R2 ;  /* 0x0000000409027825 */ /* 0x002fc800078e0202 */
[C---:B----4-:R-:W-:Y:S02]  /*00f0*/  IMAD.WIDE R4, R9.reuse, 0x4, R4 ;  /* 0x0000000409047825 */ /* 0x050fe400078e0204 */
[----:B---3--:R-:W2:Y:S04]  /*0100*/  LDG.E R2, desc[UR4][R2.64] ;  /* 0x0000000402027981 */ /* 0x008ea8000c1e1900 */
[----:B------:R-:W2:Y:S01]  /*0110*/  LDG.E R5, desc[UR4][R4.64] ;  /* 0x0000000404057981 */ /* 0x000ea2000c1e1900 */
[----:B0-----:R-:W-:Y:S01]  /*0120*/  IMAD.WIDE R6, R9, 0x4, R6 ;  /* 0x0000000409067825 */ /* 0x001fe200078e0206 */
[----:B--2---:R-:W-:-:S05]  /*0130*/  IADD3 R9, PT, PT, R2, R5, RZ ;  /* 0x0000000502097210 */ /* 0x004fca0007ffe0ff */
[----:B------:R-:W-:Y:S01]  /*0140*/  STG.E desc[UR4][R6.64], R9 ;  /* 0x0000000906007986 */ /* 0x000fe2000c101904 */
[----:B------:R-:W-:Y:S05]  /*0150*/  EXIT ;  /* 0x000000000000794d */ /* 0x000fea0003800000 */
.L_x_0:
[----:B------:R-:W-:-:S00]  /*0160*/  BRA `(.L_x_0) ;  /* 0xfffffffc00fc7947 */ /* 0x000fc0000383ffff */
[----:B------:R-:W-:-:S00]  /*0170*/  NOP ;  /* 0x0000000000007918 */ /* 0x000fc00000000000 */
        /* <DEDUP_REMOVED lines=8> */
.L_x_1:


//--------------------- .nv.shared.reserved.0     --------------------------
	.section	.nv.shared.reserved.0,"aw",@nobits
	.weak		__nv_reservedSMEM_offset_0_alias
	.size		__nv_reservedSMEM_offset_0_alias, 0, 64
	.other		__nv_reservedSMEM_offset_0_alias,@"STO_CUDA_RESERVED_SHARED STV_DEFAULT"
__nv_reservedSMEM_offset_0_alias:
	.zero		0
	.zero		64


//--------------------- .nv.constant0._Z5indexPiS_S_ --------------------------
	.section	.nv.constant0._Z5indexPiS_S_,"a",@progbits
	.sectionflags	@""
	.align	4
.nv.constant0._Z5indexPiS_S_:
	.zero		920


//--------------------- SYMBOLS --------------------------

	.type		.nv.reservedSmem.offset0,@object
	.size		.nv.reservedSmem.offset0,0x4
